//
// Generated by NVIDIA NVVM Compiler
//
// Compiler Build ID: CL-36424714
// Cuda compilation tools, release 13.0, V13.0.88
// Based on NVVM 20.0.0
//

.version 9.0
.target sm_100
.address_size 64

	// .globl	_Z19distance_validationPdS_S_

.visible .entry _Z19distance_validationPdS_S_(
	.param .u64 .ptr .align 1 _Z19distance_validationPdS_S__param_0,
	.param .u64 .ptr .align 1 _Z19distance_validationPdS_S__param_1,
	.param .u64 .ptr .align 1 _Z19distance_validationPdS_S__param_2
)
{
	.reg .b32 	%r<5>;
	.reg .b64 	%rd<11>;
	.reg .b64 	%fd<4>;

	ld.param.u64 	%rd1, [_Z19distance_validationPdS_S__param_0];
	ld.param.u64 	%rd2, [_Z19distance_validationPdS_S__param_1];
	ld.param.u64 	%rd3, [_Z19distance_validationPdS_S__param_2];
	cvta.to.global.u64 	%rd4, %rd3;
	cvta.to.global.u64 	%rd5, %rd2;
	cvta.to.global.u64 	%rd6, %rd1;
	mov.u32 	%r1, %ntid.x;
	mov.u32 	%r2, %ctaid.x;
	mov.u32 	%r3, %tid.x;
	mad.lo.s32 	%r4, %r1, %r2, %r3;
	mul.wide.s32 	%rd7, %r4, 8;
	add.s64 	%rd8, %rd6, %rd7;
	ld.global.f64 	%fd1, [%rd8];
	add.s64 	%rd9, %rd5, %rd7;
	ld.global.f64 	%fd2, [%rd9];
	sub.f64 	%fd3, %fd1, %fd2;
	add.s64 	%rd10, %rd4, %rd7;
	st.global.f64 	[%rd10], %fd3;
	ret;

}


// ===== COMPILED SASS (sm_100) =====

	.target	sm_100

	.elftype	@"ET_EXEC"


//--------------------- .note.nv.tkinfo           --------------------------
	.section	.note.nv.tkinfo,"",@"SHT_NOTE"
	.sectionflags	@"SHF_NOTE_NV_TKINFO"
	.tkinfo
        /*0018*/ 	.word	0x00000002
        /*0030*/ 	.string	""
        /*0030*/ 	.string	"ptxas"
        /*0030*/ 	.string	"Cuda compilation tools, release 13.0, V13.0.88"
        /*0030*/ 	.string	"Build cuda_13.0.r13.0/compiler.36424714_0"
        /*0030*/ 	.string	"-arch sm_100 -m 64 "



//--------------------- .note.nv.cuinfo           --------------------------
	.section	.note.nv.cuinfo,"",@"SHT_NOTE"
	.sectionflags	@"SHF_NOTE_NV_CUINFO"
        /*0018*/ 	.short	0x0002
        /*001a*/ 	.short	0x0064
        /*001c*/ 	.short	0x0082
	.zero		2


//--------------------- .nv.info                  --------------------------
	.section	.nv.info,"",@"SHT_CUDA_INFO"
	.align	4


	//----- nvinfo : EIATTR_REGCOUNT
	.align		4
        /*0000*/ 	.byte	0x04, 0x2f
        /*0002*/ 	.short	(.L_1 - .L_0)
	.align		4
.L_0:
        /*0004*/ 	.word	index@(_Z19distance_validationPdS_S_)
        /*0008*/ 	.word	0x0000000e


	//----- nvinfo : EIATTR_FRAME_SIZE
	.align		4
.L_1:
        /*000c*/ 	.byte	0x04, 0x11
        /*000e*/ 	.short	(.L_3 - .L_2)
	.align		4
.L_2:
        /*0010*/ 	.word	index@(_Z19distance_validationPdS_S_)
        /*0014*/ 	.word	0x00000000


	//----- nvinfo : EIATTR_MIN_STACK_SIZE
	.align		4
.L_3:
        /*0018*/ 	.byte	0x04, 0x12
        /*001a*/ 	.short	(.L_5 - .L_4)
	.align		4
.L_4:
        /*001c*/ 	.word	index@(_Z19distance_validationPdS_S_)
        /*0020*/ 	.word	0x00000000
.L_5:


//--------------------- .nv.compat                --------------------------
	.section	.nv.compat,"",@"SHT_CUDA_COMPAT_INFO"
	.align	4
        /*0000*/ 	.byte	0x02, 0x09, 0x00, 0x00, 0x02, 0x02, 0x01, 0x00, 0x02, 0x05, 0x05, 0x00, 0x03, 0x07, 0x01, 0x01
        /*0010*/ 	.byte	0x02, 0x03, 0x00, 0x00, 0x02, 0x06, 0x01, 0x00, 0x04, 0x0b, 0x08, 0x00, 0x01, 0x00, 0x00, 0x00
        /*0020*/ 	.byte	0x00, 0x00, 0x00, 0x00


//--------------------- .nv.info._Z19distance_validationPdS_S_ --------------------------
	.section	.nv.info._Z19distance_validationPdS_S_,"",@"SHT_CUDA_INFO"
	.sectionflags	@""
	.align	4


	//----- nvinfo : EIATTR_CUDA_API_VERSION
	.align		4
        /*0000*/ 	.byte	0x04, 0x37
        /*0002*/ 	.short	(.L_7 - .L_6)
.L_6:
        /*0004*/ 	.word	0x00000082


	//----- nvinfo : EIATTR_KPARAM_INFO
	.align		4
.L_7:
        /*0008*/ 	.byte	0x04, 0x17
        /*000a*/ 	.short	(.L_9 - .L_8)
.L_8:
        /*000c*/ 	.word	0x00000000
        /*0010*/ 	.short	0x0002
        /*0012*/ 	.short	0x0010
        /*0014*/ 	.byte	0x00, 0xf5, 0x21, 0x00


	//----- nvinfo : EIATTR_KPARAM_INFO
	.align		4
.L_9:
        /*0018*/ 	.byte	0x04, 0x17
        /*001a*/ 	.short	(.L_11 - .L_10)
.L_10:
        /*001c*/ 	.word	0x00000000
        /*0020*/ 	.short	0x0001
        /*0022*/ 	.short	0x0008
        /*0024*/ 	.byte	0x00, 0xf5, 0x21, 0x00


	//----- nvinfo : EIATTR_KPARAM_INFO
	.align		4
.L_11:
        /*0028*/ 	.byte	0x04, 0x17
        /*002a*/ 	.short	(.L_13 - .L_12)
.L_12:
        /*002c*/ 	.word	0x00000000
        /*0030*/ 	.short	0x0000
        /*0032*/ 	.short	0x0000
        /*0034*/ 	.byte	0x00, 0xf5, 0x21, 0x00


	//----- nvinfo : EIATTR_SPARSE_MMA_MASK
	.align		4
.L_13:
        /*0038*/ 	.byte	0x03, 0x50
        /*003a*/ 	.short	0x0000


	//----- nvinfo : EIATTR_MAXREG_COUNT
	.align		4
        /*003c*/ 	.byte	0x03, 0x1b
        /*003e*/ 	.short	0x00ff


	//----- nvinfo : EIATTR_MERCURY_ISA_VERSION
	.align		4
        /*0040*/ 	.byte	0x03, 0x5f
        /*0042*/ 	.short	0x0101


	//----- nvinfo : EIATTR_VRC_CTA_INIT_COUNT
	.align		4
        /*0044*/ 	.byte	0x02, 0x4a
	.zero		1
	.zero		1


	//----- nvinfo : EIATTR_EXIT_INSTR_OFFSETS
	.align		4
        /*0048*/ 	.byte	0x04, 0x1c
        /*004a*/ 	.short	(.L_15 - .L_14)


	//   ....[0]....
.L_14:
        /*004c*/ 	.word	0x00000100


	//----- nvinfo : EIATTR_CBANK_PARAM_SIZE
	.align		4
.L_15:
        /*0050*/ 	.byte	0x03, 0x19
        /*0052*/ 	.short	0x0018


	//----- nvinfo : EIATTR_PARAM_CBANK
	.align		4
        /*0054*/ 	.byte	0x04, 0x0a
        /*0056*/ 	.short	(.L_17 - .L_16)
	.align		4
.L_16:
        /*0058*/ 	.word	index@(.nv.constant0._Z19distance_validationPdS_S_)
        /*005c*/ 	.short	0x0380
        /*005e*/ 	.short	0x0018


	//----- nvinfo : EIATTR_SW_WAR
	.align		4
.L_17:
        /*0060*/ 	.byte	0x04, 0x36
        /*0062*/ 	.short	(.L_19 - .L_18)
.L_18:
        /*0064*/ 	.word	0x00000008
.L_19:


//--------------------- .nv.callgraph             --------------------------
	.section	.nv.callgraph,"",@"SHT_CUDA_CALLGRAPH"
	.align	4
	.sectionentsize	8
	.align		4
        /*0000*/ 	.word	0x00000000
	.align		4
        /*0004*/ 	.word	0xffffffff
	.align		4
        /*0008*/ 	.word	0x00000000
	.align		4
        /*000c*/ 	.word	0xfffffffe
	.align		4
        /*0010*/ 	.word	0x00000000
	.align		4
        /*0014*/ 	.word	0xfffffffd
	.align		4
        /*0018*/ 	.word	0x00000000
	.align		4
        /*001c*/ 	.word	0xfffffffc


//--------------------- .text._Z19distance_validationPdS_S_ --------------------------
	.section	.text._Z19distance_validationPdS_S_,"ax",@progbits
	.align	128
        .global         _Z19distance_validationPdS_S_
        .type           _Z19distance_validationPdS_S_,@function
        .size           _Z19distance_validationPdS_S_,(.L_x_1 - _Z19distance_validationPdS_S_)
        .other          _Z19distance_validationPdS_S_,@"STO_CUDA_ENTRY STV_DEFAULT"
_Z19distance_validationPdS_S_:
.text._Z19distance_validationPdS_S_:
[----:B------:R-:W-:Y:S01]  /*0000*/  LDC R1, c[0x0][0x37c] ;  /* 0x0000df00ff017b82 */ /* 0x000fe20000000800 */
[----:B------:R-:W0:Y:S07]  /*0010*/  S2R R11, SR_CTAID.X ;  /* 0x00000000000b7919 */ /* 0x000e2e0000002500 */
[----:B------:R-:W1:Y:S01]  /*0020*/  LDC.64 R2, c[0x0][0x380] ;  /* 0x0000e000ff027b82 */ /* 0x000e620000000a00 */
[----:B------:R-:W0:Y:S01]  /*0030*/  LDCU UR6, c[0x0][0x360] ;  /* 0x00006c00ff0677ac */ /* 0x000e220008000800 */
[----:B------:R-:W0:Y:S01]  /*0040*/  S2R R0, SR_TID.X ;  /* 0x0000000000007919 */ /* 0x000e220000002100 */
[----:B------:R-:W2:Y:S05]  /*0050*/  LDCU.64 UR4, c[0x0][0x358] ;  /* 0x00006b00ff0477ac */ /* 0x000eaa0008000a00 */
[----:B------:R-:W3:Y:S08]  /*0060*/  LDC.64 R4, c[0x0][0x388] ;  /* 0x0000e200ff047b82 */ /* 0x000ef00000000a00 */
[----:B------:R-:W4:Y:S01]  /*0070*/  LDC.64 R8, c[0x0][0x390] ;  /* 0x0000e400ff087b82 */ /* 0x000f220000000a00 */
[----:B0-----:R-:W-:-:S04]  /*0080*/  IMAD R11, R11, UR6, R0 ;  /* 0x000000060b0b7c24 */ /* 0x001fc8000f8e0200 */
[----:B-1----:R-:W-:-:S04]  /*0090*/  IMAD.WIDE R2, R11, 0x8, R2 ;  /* 0x000000080b027825 */ /* 0x002fc800078e0202 */
[C---:B---3--:R-:W-:Y:S02]  /*00a0*/  IMAD.WIDE R4, R11.reuse, 0x8, R4 ;  /* 0x000000080b047825 */ /* 0x048fe400078e0204 */
[----:B--2---:R-:W2:Y:S04]  /*00b0*/  LDG.E.64 R2, desc[UR4][R2.64] ;  /* 0x0000000402027981 */ /* 0x004ea8000c1e1b00 */
[----:B------:R-:W2:Y:S01]  /*00c0*/  LDG.E.64 R4, desc[UR4][R4.64] ;  /* 0x0000000404047981 */ /* 0x000ea2000c1e1b00 */
[----:B----4-:R-:W-:Y:S01]  /*00d0*/  IMAD.WIDE R8, R11, 0x8, R8 ;  /* 0x000000080b087825 */ /* 0x010fe200078e0208 */
[----:B--2---:R-:W-:-:S07]  /*00e0*/  DADD R6, R2, -R4 ;  /* 0x0000000002067229 */ /* 0x004fce0000000804 */
[----:B------:R-:W-:Y:S01]  /*00f0*/  STG.E.64 desc[UR4][R8.64], R6 ;  /* 0x0000000608007986 */ /* 0x000fe2000c101b04 */
[----:B------:R-:W-:Y:S05]  /*0100*/  EXIT ;  /* 0x000000000000794d */ /* 0x000fea0003800000 */
.L_x_0:
[----:B------:R-:W-:-:S00]  /*0110*/  BRA `(.L_x_0) ;  /* 0xfffffffc00fc7947 */ /* 0x000fc0000383ffff */
[----:B------:R-:W-:-:S00]  /*0120*/  NOP ;  /* 0x0000000000007918 */ /* 0x000fc00000000000 */
        /* <DEDUP_REMOVED lines=13> */
.L_x_1:


//--------------------- .nv.shared.reserved.0     --------------------------
	.section	.nv.shared.reserved.0,"aw",@nobits
	.weak		__nv_reservedSMEM_offset_0_alias
	.size		__nv_reservedSMEM_offset_0_alias, 0, 64
	.other		__nv_reservedSMEM_offset_0_alias,@"STO_CUDA_RESERVED_SHARED STV_DEFAULT"
__nv_reservedSMEM_offset_0_alias:
	.zero		0
	.zero		64


//--------------------- .nv.constant0._Z19distance_validationPdS_S_ --------------------------
	.section	.nv.constant0._Z19distance_validationPdS_S_,"a",@progbits
	.sectionflags	@""
	.align	4
.nv.constant0._Z19distance_validationPdS_S_:
	.zero		920


//--------------------- SYMBOLS --------------------------

	.type		.nv.reservedSmem.offset0,@object
	.size		.nv.reservedSmem.offset0,0x4
